	.headerflags	@"EF_CUDA_TEXMODE_UNIFIED EF_CUDA_64BIT_ADDRESS EF_CUDA_ACCELERATORS EF_CUDA_SM90 EF_CUDA_VIRTUAL_SM(EF_CUDA_SM90)"
	.elftype	@"ET_EXEC"


//--------------------- .nv.info                  --------------------------
	.section	.nv.info,"",@"SHT_CUDA_INFO"
	.align	4


	//----- nvinfo : EIATTR_REGCOUNT
	.align		4
        /*0000*/ 	.byte	0x04, 0x2f
        /*0002*/ 	.short	(.L_1 - .L_0)
	.align		4
.L_0:
        /*0004*/ 	.word	index@(triton_poi_fused_mul_native_group_norm_sigmoid_4)
        /*0008*/ 	.word	0x00000018


	//----- nvinfo : EIATTR_MIN_STACK_SIZE
	.align		4
.L_1:
        /*000c*/ 	.byte	0x04, 0x12
        /*000e*/ 	.short	(.L_3 - .L_2)
	.align		4
.L_2:
        /*0010*/ 	.word	index@(triton_poi_fused_mul_native_group_norm_sigmoid_4)
        /*0014*/ 	.word	0x00000000


	//----- nvinfo : EIATTR_FRAME_SIZE
	.align		4
.L_3:
        /*0018*/ 	.byte	0x04, 0x11
        /*001a*/ 	.short	(.L_5 - .L_4)
	.align		4
.L_4:
        /*001c*/ 	.word	index@(triton_poi_fused_mul_native_group_norm_sigmoid_4)
        /*0020*/ 	.word	0x00000000


	//----- nvinfo : EIATTR_MIN_STACK_SIZE
	.align		4
.L_5:
        /*0024*/ 	.byte	0x04, 0x12
        /*0026*/ 	.short	(.L_7 - .L_6)
	.align		4
.L_6:
        /*0028*/ 	.word	index@(triton_poi_fused_mul_native_group_norm_sigmoid_4)
        /*002c*/ 	.word	0x00000000
.L_7:


//--------------------- .nv.info.triton_poi_fused_mul_native_group_norm_sigmoid_4 --------------------------
	.section	.nv.info.triton_poi_fused_mul_native_group_norm_sigmoid_4,"",@"SHT_CUDA_INFO"
	.sectionflags	@""
	.align	4


	//----- nvinfo : EIATTR_CUDA_API_VERSION
	.align		4
        /*0000*/ 	.byte	0x04, 0x37
        /*0002*/ 	.short	(.L_9 - .L_8)
.L_8:
        /*0004*/ 	.word	0x0000007c


	//----- nvinfo : EIATTR_KPARAM_INFO
	.align		4
.L_9:
        /*0008*/ 	.byte	0x04, 0x17
        /*000a*/ 	.short	(.L_11 - .L_10)
.L_10:
        /*000c*/ 	.word	0x00000000
        /*0010*/ 	.short	0x0007
        /*0012*/ 	.short	0x0038
        /*0014*/ 	.byte	0x00, 0xf0, 0x11, 0x00


	//----- nvinfo : EIATTR_KPARAM_INFO
	.align		4
.L_11:
        /*0018*/ 	.byte	0x04, 0x17
        /*001a*/ 	.short	(.L_13 - .L_12)
.L_12:
        /*001c*/ 	.word	0x00000000
        /*0020*/ 	.short	0x0006
        /*0022*/ 	.short	0x0030
        /*0024*/ 	.byte	0x00, 0xf4, 0x21, 0x00


	//----- nvinfo : EIATTR_KPARAM_INFO
	.align		4
.L_13:
        /*0028*/ 	.byte	0x04, 0x17
        /*002a*/ 	.short	(.L_15 - .L_14)
.L_14:
        /*002c*/ 	.word	0x00000000
        /*0030*/ 	.short	0x0005
        /*0032*/ 	.short	0x0028
        /*0034*/ 	.byte	0x00, 0xf4, 0x21, 0x00


	//----- nvinfo : EIATTR_KPARAM_INFO
	.align		4
.L_15:
        /*0038*/ 	.byte	0x04, 0x17
        /*003a*/ 	.short	(.L_17 - .L_16)
.L_16:
        /*003c*/ 	.word	0x00000000
        /*0040*/ 	.short	0x0004
        /*0042*/ 	.short	0x0020
        /*0044*/ 	.byte	0x00, 0xf4, 0x21, 0x00


	//----- nvinfo : EIATTR_KPARAM_INFO
	.align		4
.L_17:
        /*0048*/ 	.byte	0x04, 0x17
        /*004a*/ 	.short	(.L_19 - .L_18)
.L_18:
        /*004c*/ 	.word	0x00000000
        /*0050*/ 	.short	0x0003
        /*0052*/ 	.short	0x0018
        /*0054*/ 	.byte	0x00, 0xf4, 0x21, 0x00


	//----- nvinfo : EIATTR_KPARAM_INFO
	.align		4
.L_19:
        /*0058*/ 	.byte	0x04, 0x17
        /*005a*/ 	.short	(.L_21 - .L_20)
.L_20:
        /*005c*/ 	.word	0x00000000
        /*0060*/ 	.short	0x0002
        /*0062*/ 	.short	0x0010
        /*0064*/ 	.byte	0x00, 0xf4, 0x21, 0x00


	//----- nvinfo : EIATTR_KPARAM_INFO
	.align		4
.L_21:
        /*0068*/ 	.byte	0x04, 0x17
        /*006a*/ 	.short	(.L_23 - .L_22)
.L_22:
        /*006c*/ 	.word	0x00000000
        /*0070*/ 	.short	0x0001
        /*0072*/ 	.short	0x0008
        /*0074*/ 	.byte	0x00, 0xf4, 0x21, 0x00


	//----- nvinfo : EIATTR_KPARAM_INFO
	.align		4
.L_23:
        /*0078*/ 	.byte	0x04, 0x17
        /*007a*/ 	.short	(.L_25 - .L_24)
.L_24:
        /*007c*/ 	.word	0x00000000
        /*0080*/ 	.short	0x0000
        /*0082*/ 	.short	0x0000
        /*0084*/ 	.byte	0x00, 0xf4, 0x21, 0x00


	//----- nvinfo : EIATTR_SPARSE_MMA_MASK
	.align		4
.L_25:
        /*0088*/ 	.byte	0x03, 0x50
        /*008a*/ 	.short	0x0000


	//----- nvinfo : EIATTR_MAXREG_COUNT
	.align		4
        /*008c*/ 	.byte	0x03, 0x1b
        /*008e*/ 	.short	0x00ff


	//----- nvinfo : EIATTR_EXIT_INSTR_OFFSETS
	.align		4
        /*0090*/ 	.byte	0x04, 0x1c
        /*0092*/ 	.short	(.L_27 - .L_26)


	//   ....[0]....
.L_26:
        /*0094*/ 	.word	0x00000480


	//----- nvinfo : EIATTR_REQNTID
	.align		4
.L_27:
        /*0098*/ 	.byte	0x04, 0x10
        /*009a*/ 	.short	(.L_29 - .L_28)
.L_28:
        /*009c*/ 	.word	0x00000100
        /*00a0*/ 	.word	0x00000001
        /*00a4*/ 	.word	0x00000001


	//----- nvinfo : EIATTR_CBANK_PARAM_SIZE
	.align		4
.L_29:
        /*00a8*/ 	.byte	0x03, 0x19
        /*00aa*/ 	.short	0x003c


	//----- nvinfo : EIATTR_PARAM_CBANK
	.align		4
        /*00ac*/ 	.byte	0x04, 0x0a
        /*00ae*/ 	.short	(.L_31 - .L_30)
	.align		4
.L_30:
        /*00b0*/ 	.word	index@(.nv.constant0.triton_poi_fused_mul_native_group_norm_sigmoid_4)
        /*00b4*/ 	.short	0x0210
        /*00b6*/ 	.short	0x003c


	//----- nvinfo : EIATTR_SW_WAR
	.align		4
.L_31:
        /*00b8*/ 	.byte	0x04, 0x36
        /*00ba*/ 	.short	(.L_33 - .L_32)
.L_32:
        /*00bc*/ 	.word	0x00000008
.L_33:


//--------------------- .nv.callgraph             --------------------------
	.section	.nv.callgraph,"",@"SHT_CUDA_CALLGRAPH"
	.align	4
	.sectionentsize	8
	.align		4
        /*0000*/ 	.word	0x00000000
	.align		4
        /*0004*/ 	.word	0xffffffff
	.align		4
        /*0008*/ 	.word	0x00000000
	.align		4
        /*000c*/ 	.word	0xfffffffe
	.align		4
        /*0010*/ 	.word	0x00000000
	.align		4
        /*0014*/ 	.word	0xfffffffd
	.align		4
        /*0018*/ 	.word	0x00000000
	.align		4
        /*001c*/ 	.word	0xfffffffc


//--------------------- .text.triton_poi_fused_mul_native_group_norm_sigmoid_4 --------------------------
	.section	.text.triton_poi_fused_mul_native_group_norm_sigmoid_4,"ax",@progbits
	.align	128
        .global         triton_poi_fused_mul_native_group_norm_sigmoid_4
        .type           triton_poi_fused_mul_native_group_norm_sigmoid_4,@function
        .size           triton_poi_fused_mul_native_group_norm_sigmoid_4,(.L_x_1 - triton_poi_fused_mul_native_group_norm_sigmoid_4)
        .other          triton_poi_fused_mul_native_group_norm_sigmoid_4,@"STO_CUDA_ENTRY STV_DEFAULT"
triton_poi_fused_mul_native_group_norm_sigmoid_4:
.text.triton_poi_fused_mul_native_group_norm_sigmoid_4:
[----:B------:R-:W-:Y:S01]  /*0000*/  LDC R1, c[0x0][0x28] ;  /* 0x00000a00ff017b82 */ /* 0x000fe20000000800 */
[----:B------:R-:W1:Y:S07]  /*0010*/  S2R R0, SR_TID.X ;  /* 0x0000000000007919 */ /* 0x000e6e0000002100 */
[----:B------:R-:W2:Y:S01]  /*0020*/  LDC.64 R12, c[0x0][0x218] ;  /* 0x00008600ff0c7b82 */ /* 0x000ea20000000a00 */
[----:B------:R-:W-:Y:S01]  /*0030*/  ULDC.64 UR4, c[0x0][0x208] ;  /* 0x0000820000047ab9 */ /* 0x000fe20000000a00 */
[----:B------:R-:W3:Y:S06]  /*0040*/  S2R R3, SR_CTAID.X ;  /* 0x0000000000037919 */ /* 0x000eec0000002500 */
[----:B------:R-:W4:Y:S08]  /*0050*/  LDC.64 R10, c[0x0][0x220] ;  /* 0x00008800ff0a7b82 */ /* 0x000f300000000a00 */
[----:B------:R-:W5:Y:S08]  /*0060*/  LDC.64 R8, c[0x0][0x228] ;  /* 0x00008a00ff087b82 */ /* 0x000f700000000a00 */
[----:B------:R-:W5:Y:S01]  /*0070*/  LDC.64 R4, c[0x0][0x230] ;  /* 0x00008c00ff047b82 */ /* 0x000f620000000a00 */
[----:B-1----:R-:W-:-:S07]  /*0080*/  SHF.L.U32 R0, R0, 0x1, RZ ;  /* 0x0000000100007819 */ /* 0x002fce00000006ff */
[----:B------:R-:W1:Y:S01]  /*0090*/  LDC.64 R6, c[0x0][0x238] ;  /* 0x00008e00ff067b82 */ /* 0x000e620000000a00 */
[----:B------:R-:W-:Y:S02]  /*00a0*/  LOP3.LUT R0, R0, 0x1fe, RZ, 0xc0, !PT ;  /* 0x000001fe00007812 */ /* 0x000fe400078ec0ff */
[----:B---3--:R-:W-:Y:S02]  /*00b0*/  SHF.R.S32.HI R15, RZ, 0x16, R3 ;  /* 0x00000016ff0f7819 */ /* 0x008fe40000011403 */
[----:B------:R-:W-:Y:S02]  /*00c0*/  LEA R0, R3, R0, 0x9 ;  /* 0x0000000003007211 */ /* 0x000fe400078e48ff */
[----:B------:R-:W-:Y:S01]  /*00d0*/  SGXT R15, R15, 0x1 ;  /* 0x000000010f0f781a */ /* 0x000fe20000000200 */
[----:B------:R-:W3:Y:S02]  /*00e0*/  LDC.64 R2, c[0x0][0x240] ;  /* 0x00009000ff027b82 */ /* 0x000ee40000000a00 */
[----:B--2---:R-:W-:Y:S01]  /*00f0*/  IMAD.WIDE R12, R0, 0x4, R12 ;  /* 0x00000004000c7825 */ /* 0x004fe200078e020c */
[----:B------:R-:W-:-:S02]  /*0100*/  LEA.HI R14, R15, R0, RZ, 0xc ;  /* 0x000000000f0e7211 */ /* 0x000fc400078f60ff */
[----:B------:R-:W-:Y:S02]  /*0110*/  LEA.HI R15, R15, R0, RZ, 0xe ;  /* 0x000000000f0f7211 */ /* 0x000fe400078f70ff */
[----:B------:R-:W-:Y:S02]  /*0120*/  SHF.R.S32.HI R18, RZ, 0xc, R14 ;  /* 0x0000000cff127819 */ /* 0x000fe4000001140e */
[----:B------:R-:W-:Y:S01]  /*0130*/  SHF.R.S32.HI R21, RZ, 0xe, R15 ;  /* 0x0000000eff157819 */ /* 0x000fe2000001140f */
[----:B----4-:R-:W-:Y:S01]  /*0140*/  IMAD.WIDE R14, R0, 0x4, R10 ;  /* 0x00000004000e7825 */ /* 0x010fe200078e020a */
[----:B------:R-:W-:Y:S01]  /*0150*/  LEA.HI R16, R18, R18, RZ, 0x7 ;  /* 0x0000001212107211 */ /* 0x000fe200078f38ff */
[----:B------:R-:W2:Y:S03]  /*0160*/  LDG.E.64 R10, desc[UR4][R12.64] ;  /* 0x000000040c0a7981 */ /* 0x000ea6000c1e1b00 */
[----:B------:R-:W-:Y:S01]  /*0170*/  LOP3.LUT R19, R16, 0xffffff80, RZ, 0xc0, !PT ;  /* 0xffffff8010137812 */ /* 0x000fe200078ec0ff */
[----:B-----5:R-:W-:-:S02]  /*0180*/  IMAD.WIDE R16, R21, 0x4, R8 ;  /* 0x0000000415107825 */ /* 0x020fc400078e0208 */
[----:B------:R-:W2:Y:S01]  /*0190*/  LDG.E.64 R8, desc[UR4][R14.64] ;  /* 0x000000040e087981 */ /* 0x000ea2000c1e1b00 */
[----:B------:R-:W-:Y:S01]  /*01a0*/  IADD3 R19, R18, -R19, RZ ;  /* 0x8000001312137210 */ /* 0x000fe20007ffe0ff */
[----:B0-----:R-:W-:Y:S02]  /*01b0*/  IMAD.WIDE R4, R21, 0x4, R4 ;  /* 0x0000000415047825 */ /* 0x001fe400078e0204 */
[----:B------:R-:W4:Y:S02]  /*01c0*/  LDG.E.EL R16, desc[UR4][R16.64] ;  /* 0x0000000410107981 */ /* 0x000f24000c2e1900 */
[C---:B-1----:R-:W-:Y:S02]  /*01d0*/  IMAD.WIDE R6, R19.reuse, 0x4, R6 ;  /* 0x0000000413067825 */ /* 0x042fe400078e0206 */
[----:B------:R-:W5:Y:S02]  /*01e0*/  LDG.E.EL R4, desc[UR4][R4.64] ;  /* 0x0000000404047981 */ /* 0x000f64000c2e1900 */
[----:B---3--:R-:W-:-:S02]  /*01f0*/  IMAD.WIDE R2, R19, 0x4, R2 ;  /* 0x0000000413027825 */ /* 0x008fc400078e0202 */
[----:B------:R0:W3:Y:S04]  /*0200*/  LDG.E.EL R6, desc[UR4][R6.64] ;  /* 0x0000000406067981 */ /* 0x0000e8000c2e1900 */
[----:B------:R-:W3:Y:S01]  /*0210*/  LDG.E.EL R3, desc[UR4][R2.64] ;  /* 0x0000000402037981 */ /* 0x000ee2000c2e1900 */
[----:B0-----:R-:W-:Y:S01]  /*0220*/  HFMA2.MMA R7, -RZ, RZ, 1.625, 0 ;  /* 0x3e800000ff077435 */ /* 0x001fe200000001ff */
[----:B--2---:R-:W-:Y:S01]  /*0230*/  FADD R13, R10, R8 ;  /* 0x000000080a0d7221 */ /* 0x004fe20000000000 */
[----:B------:R-:W-:-:S03]  /*0240*/  FADD R9, R11, R9 ;  /* 0x000000090b097221 */ /* 0x000fc60000000000 */
[C---:B----4-:R-:W-:Y:S01]  /*0250*/  FADD R13, -R16.reuse, R13 ;  /* 0x0000000d100d7221 */ /* 0x050fe20000000100 */
[----:B------:R-:W-:-:S03]  /*0260*/  FADD R9, -R16, R9 ;  /* 0x0000000910097221 */ /* 0x000fc60000000100 */
[C---:B-----5:R-:W-:Y:S01]  /*0270*/  FMUL R13, R4.reuse, R13 ;  /* 0x0000000d040d7220 */ /* 0x060fe20000400000 */
[----:B------:R-:W-:-:S03]  /*0280*/  FMUL R8, R4, R9 ;  /* 0x0000000904087220 */ /* 0x000fc60000400000 */
[C-C-:B---3--:R-:W-:Y:S01]  /*0290*/  FFMA R13, R6.reuse, R13, R3.reuse ;  /* 0x0000000d060d7223 */ /* 0x148fe20000000003 */
[----:B------:R-:W-:-:S03]  /*02a0*/  FFMA R8, R6, R8, R3 ;  /* 0x0000000806087223 */ /* 0x000fc60000000003 */
[----:B------:R-:W-:Y:S01]  /*02b0*/  FADD R9, RZ, -R13 ;  /* 0x8000000dff097221 */ /* 0x000fe20000000000 */
[----:B------:R-:W-:-:S03]  /*02c0*/  FADD R2, RZ, -R8 ;  /* 0x80000008ff027221 */ /* 0x000fc60000000000 */
[----:B------:R-:W-:Y:S01]  /*02d0*/  FMUL R9, R9, 1.4426950216293334961 ;  /* 0x3fb8aa3b09097820 */ /* 0x000fe20000400000 */
[----:B------:R-:W-:-:S04]  /*02e0*/  FMUL R4, R2, 1.4426950216293334961 ;  /* 0x3fb8aa3b02047820 */ /* 0x000fc80000400000 */
[----:B------:R-:W-:Y:S02]  /*02f0*/  FSETP.GEU.AND P0, PT, R9, -126, PT ;  /* 0xc2fc00000900780b */ /* 0x000fe40003f0e000 */
[----:B------:R-:W-:-:S11]  /*0300*/  FSETP.GEU.AND P1, PT, R4, -126, PT ;  /* 0xc2fc00000400780b */ /* 0x000fd60003f2e000 */
[----:B------:R-:W-:Y:S02]  /*0310*/  @!P0 FMUL R9, R9, 0.5 ;  /* 0x3f00000009098820 */ /* 0x000fe40000400000 */
[----:B------:R-:W-:Y:S02]  /*0320*/  @!P1 FMUL R4, R4, 0.5 ;  /* 0x3f00000004049820 */ /* 0x000fe40000400000 */
[----:B------:R-:W0:Y:S08]  /*0330*/  MUFU.EX2 R2, R9 ;  /* 0x0000000900027308 */ /* 0x000e300000000800 */
[----:B------:R-:W1:Y:S01]  /*0340*/  MUFU.EX2 R3, R4 ;  /* 0x0000000400037308 */ /* 0x000e620000000800 */
[----:B0-----:R-:W-:-:S04]  /*0350*/  @!P0 FMUL R2, R2, R2 ;  /* 0x0000000202028220 */ /* 0x001fc80000400000 */
[----:B------:R-:W-:Y:S01]  /*0360*/  FADD R5, R2, 1 ;  /* 0x3f80000002057421 */ /* 0x000fe20000000000 */
[----:B-1----:R-:W-:-:S04]  /*0370*/  @!P1 FMUL R3, R3, R3 ;  /* 0x0000000303039220 */ /* 0x002fc80000400000 */
[----:B------:R-:W-:Y:S01]  /*0380*/  FADD R6, R3, 1 ;  /* 0x3f80000003067421 */ /* 0x000fe20000000000 */
[----:B------:R-:W-:Y:S01]  /*0390*/  FSETP.GT.AND P0, PT, R5, 8.50705917302346158658e+37, PT ;  /* 0x7e8000000500780b */ /* 0x000fe20003f04000 */
[----:B------:R-:W0:Y:S03]  /*03a0*/  LDC.64 R2, c[0x0][0x210] ;  /* 0x00008400ff027b82 */ /* 0x000e260000000a00 */
[----:B------:R-:W-:-:S09]  /*03b0*/  FSETP.GT.AND P1, PT, R6, 8.50705917302346158658e+37, PT ;  /* 0x7e8000000600780b */ /* 0x000fd20003f24000 */
[----:B------:R-:W-:-:S04]  /*03c0*/  @P0 FMUL R5, R5, 0.25 ;  /* 0x3e80000005050820 */ /* 0x000fc80000400000 */
[----:B------:R-:W-:Y:S02]  /*03d0*/  @P1 FMUL R6, R6, 0.25 ;  /* 0x3e80000006061820 */ /* 0x000fe40000400000 */
[----:B------:R-:W1:Y:S08]  /*03e0*/  MUFU.RCP R5, R5 ;  /* 0x0000000500057308 */ /* 0x000e700000001000 */
[----:B------:R-:W2:Y:S01]  /*03f0*/  MUFU.RCP R6, R6 ;  /* 0x0000000600067308 */ /* 0x000ea20000001000 */
[----:B------:R-:W-:-:S02]  /*0400*/  FSEL R4, R7, 1, P0 ;  /* 0x3f80000007047808 */ /* 0x000fc40000000000 */
[----:B------:R-:W-:-:S03]  /*0410*/  FSEL R7, R7, 1, P1 ;  /* 0x3f80000007077808 */ /* 0x000fc60000800000 */
[----:B-1----:R-:W-:Y:S01]  /*0420*/  FMUL R4, R5, R4 ;  /* 0x0000000405047220 */ /* 0x002fe20000400000 */
[----:B0-----:R-:W-:-:S04]  /*0430*/  IMAD.WIDE R2, R0, 0x4, R2 ;  /* 0x0000000400027825 */ /* 0x001fc800078e0202 */
[----:B------:R-:W-:Y:S01]  /*0440*/  FMUL R4, R13, R4 ;  /* 0x000000040d047220 */ /* 0x000fe20000400000 */
[----:B--2---:R-:W-:-:S04]  /*0450*/  FMUL R7, R6, R7 ;  /* 0x0000000706077220 */ /* 0x004fc80000400000 */
[----:B------:R-:W-:-:S05]  /*0460*/  FMUL R5, R8, R7 ;  /* 0x0000000708057220 */ /* 0x000fca0000400000 */
[----:B------:R-:W-:Y:S01]  /*0470*/  STG.E.64 desc[UR4][R2.64], R4 ;  /* 0x0000000402007986 */ /* 0x000fe2000c101b04 */
[----:B------:R-:W-:Y:S05]  /*0480*/  EXIT ;  /* 0x000000000000794d */ /* 0x000fea0003800000 */
.L_x_0:
[----:B------:R-:W-:-:S00]  /*0490*/  BRA `(.L_x_0) ;  /* 0xfffffffc00fc7947 */ /* 0x000fc0000383ffff */
[----:B------:R-:W-:-:S00]  /*04a0*/  NOP ;  /* 0x0000000000007918 */ /* 0x000fc00000000000 */
        /* <DEDUP_REMOVED lines=13> */
.L_x_1:


//--------------------- .nv.constant0.triton_poi_fused_mul_native_group_norm_sigmoid_4 --------------------------
	.section	.nv.constant0.triton_poi_fused_mul_native_group_norm_sigmoid_4,"a",@progbits
	.sectionflags	@""
	.align	4
.nv.constant0.triton_poi_fused_mul_native_group_norm_sigmoid_4:
	.zero		588
